//
// Generated by NVIDIA NVVM Compiler
//
// Compiler Build ID: CL-36424714
// Cuda compilation tools, release 13.0, V13.0.88
// Based on NVVM 20.0.0
//

.version 9.0
.target sm_100
.address_size 64

	// .globl	_Z10mse_kernelPKfPfS0_S1_j

.visible .entry _Z10mse_kernelPKfPfS0_S1_j(
	.param .u64 .ptr .align 1 _Z10mse_kernelPKfPfS0_S1_j_param_0,
	.param .u64 .ptr .align 1 _Z10mse_kernelPKfPfS0_S1_j_param_1,
	.param .u64 .ptr .align 1 _Z10mse_kernelPKfPfS0_S1_j_param_2,
	.param .u64 .ptr .align 1 _Z10mse_kernelPKfPfS0_S1_j_param_3,
	.param .u32 _Z10mse_kernelPKfPfS0_S1_j_param_4
)
{
	.reg .pred 	%p<2>;
	.reg .b32 	%r<6>;
	.reg .b32 	%f<10>;
	.reg .b64 	%rd<13>;

	ld.param.u64 	%rd1, [_Z10mse_kernelPKfPfS0_S1_j_param_0];
	ld.param.u64 	%rd2, [_Z10mse_kernelPKfPfS0_S1_j_param_1];
	ld.param.u64 	%rd3, [_Z10mse_kernelPKfPfS0_S1_j_param_2];
	ld.param.u64 	%rd4, [_Z10mse_kernelPKfPfS0_S1_j_param_3];
	ld.param.u32 	%r2, [_Z10mse_kernelPKfPfS0_S1_j_param_4];
	mov.u32 	%r3, %ctaid.x;
	mov.u32 	%r4, %ntid.x;
	mov.u32 	%r5, %tid.x;
	mad.lo.s32 	%r1, %r3, %r4, %r5;
	setp.ge.u32 	%p1, %r1, %r2;
	@%p1 bra 	$L__BB0_2;
	cvta.to.global.u64 	%rd5, %rd1;
	cvta.to.global.u64 	%rd6, %rd3;
	cvta.to.global.u64 	%rd7, %rd2;
	cvta.to.global.u64 	%rd8, %rd4;
	mul.wide.s32 	%rd9, %r1, 4;
	add.s64 	%rd10, %rd5, %rd9;
	ld.global.nc.f32 	%f1, [%rd10];
	add.s64 	%rd11, %rd6, %rd9;
	ld.global.nc.f32 	%f2, [%rd11];
	sub.f32 	%f3, %f1, %f2;
	add.f32 	%f4, %f3, %f3;
	cvt.rn.f32.u32 	%f5, %r2;
	div.rn.f32 	%f6, %f4, %f5;
	add.s64 	%rd12, %rd7, %rd9;
	st.global.f32 	[%rd12], %f6;
	mul.f32 	%f7, %f3, %f3;
	div.rn.f32 	%f8, %f7, %f5;
	atom.global.add.f32 	%f9, [%rd8], %f8;
$L__BB0_2:
	ret;

}


// ===== COMPILED SASS (sm_100) =====

	.target	sm_100

	.elftype	@"ET_EXEC"


//--------------------- .note.nv.tkinfo           --------------------------
	.section	.note.nv.tkinfo,"",@"SHT_NOTE"
	.sectionflags	@"SHF_NOTE_NV_TKINFO"
	.tkinfo
        /*0018*/ 	.word	0x00000002
        /*0030*/ 	.string	""
        /*0030*/ 	.string	"ptxas"
        /*0030*/ 	.string	"Cuda compilation tools, release 13.0, V13.0.88"
        /*0030*/ 	.string	"Build cuda_13.0.r13.0/compiler.36424714_0"
        /*0030*/ 	.string	"-arch sm_100 -m 64 "



//--------------------- .note.nv.cuinfo           --------------------------
	.section	.note.nv.cuinfo,"",@"SHT_NOTE"
	.sectionflags	@"SHF_NOTE_NV_CUINFO"
        /*0018*/ 	.short	0x0002
        /*001a*/ 	.short	0x0064
        /*001c*/ 	.short	0x0082
	.zero		2


//--------------------- .nv.info                  --------------------------
	.section	.nv.info,"",@"SHT_CUDA_INFO"
	.align	4


	//----- nvinfo : EIATTR_REGCOUNT
	.align		4
        /*0000*/ 	.byte	0x04, 0x2f
        /*0002*/ 	.short	(.L_1 - .L_0)
	.align		4
.L_0:
        /*0004*/ 	.word	index@(_Z10mse_kernelPKfPfS0_S1_j)
        /*0008*/ 	.word	0x00000011


	//----- nvinfo : EIATTR_FRAME_SIZE
	.align		4
.L_1:
        /*000c*/ 	.byte	0x04, 0x11
        /*000e*/ 	.short	(.L_3 - .L_2)
	.align		4
.L_2:
        /*0010*/ 	.word	index@($__internal_0_$__cuda_sm3x_div_rn_noftz_f32_slowpath)
        /*0014*/ 	.word	0x00000000


	//----- nvinfo : EIATTR_FRAME_SIZE
	.align		4
.L_3:
        /*0018*/ 	.byte	0x04, 0x11
        /*001a*/ 	.short	(.L_5 - .L_4)
	.align		4
.L_4:
        /*001c*/ 	.word	index@(_Z10mse_kernelPKfPfS0_S1_j)
        /*0020*/ 	.word	0x00000000


	//----- nvinfo : EIATTR_MIN_STACK_SIZE
	.align		4
.L_5:
        /*0024*/ 	.byte	0x04, 0x12
        /*0026*/ 	.short	(.L_7 - .L_6)
	.align		4
.L_6:
        /*0028*/ 	.word	index@(_Z10mse_kernelPKfPfS0_S1_j)
        /*002c*/ 	.word	0x00000000
.L_7:


//--------------------- .nv.compat                --------------------------
	.section	.nv.compat,"",@"SHT_CUDA_COMPAT_INFO"
	.align	4
        /*0000*/ 	.byte	0x02, 0x09, 0x00, 0x00, 0x02, 0x02, 0x01, 0x00, 0x02, 0x05, 0x05, 0x00, 0x03, 0x07, 0x01, 0x01
        /*0010*/ 	.byte	0x02, 0x03, 0x00, 0x00, 0x02, 0x06, 0x01, 0x00, 0x04, 0x0b, 0x08, 0x00, 0x01, 0x00, 0x00, 0x00
        /*0020*/ 	.byte	0x00, 0x00, 0x00, 0x00


//--------------------- .nv.info._Z10mse_kernelPKfPfS0_S1_j --------------------------
	.section	.nv.info._Z10mse_kernelPKfPfS0_S1_j,"",@"SHT_CUDA_INFO"
	.sectionflags	@""
	.align	4


	//----- nvinfo : EIATTR_CUDA_API_VERSION
	.align		4
        /*0000*/ 	.byte	0x04, 0x37
        /*0002*/ 	.short	(.L_9 - .L_8)
.L_8:
        /*0004*/ 	.word	0x00000082


	//----- nvinfo : EIATTR_KPARAM_INFO
	.align		4
.L_9:
        /*0008*/ 	.byte	0x04, 0x17
        /*000a*/ 	.short	(.L_11 - .L_10)
.L_10:
        /*000c*/ 	.word	0x00000000
        /*0010*/ 	.short	0x0004
        /*0012*/ 	.short	0x0020
        /*0014*/ 	.byte	0x00, 0xf0, 0x11, 0x00


	//----- nvinfo : EIATTR_KPARAM_INFO
	.align		4
.L_11:
        /*0018*/ 	.byte	0x04, 0x17
        /*001a*/ 	.short	(.L_13 - .L_12)
.L_12:
        /*001c*/ 	.word	0x00000000
        /*0020*/ 	.short	0x0003
        /*0022*/ 	.short	0x0018
        /*0024*/ 	.byte	0x00, 0xf5, 0x21, 0x00


	//----- nvinfo : EIATTR_KPARAM_INFO
	.align		4
.L_13:
        /*0028*/ 	.byte	0x04, 0x17
        /*002a*/ 	.short	(.L_15 - .L_14)
.L_14:
        /*002c*/ 	.word	0x00000000
        /*0030*/ 	.short	0x0002
        /*0032*/ 	.short	0x0010
        /*0034*/ 	.byte	0x00, 0xf5, 0x21, 0x00


	//----- nvinfo : EIATTR_KPARAM_INFO
	.align		4
.L_15:
        /*0038*/ 	.byte	0x04, 0x17
        /*003a*/ 	.short	(.L_17 - .L_16)
.L_16:
        /*003c*/ 	.word	0x00000000
        /*0040*/ 	.short	0x0001
        /*0042*/ 	.short	0x0008
        /*0044*/ 	.byte	0x00, 0xf5, 0x21, 0x00


	//----- nvinfo : EIATTR_KPARAM_INFO
	.align		4
.L_17:
        /*0048*/ 	.byte	0x04, 0x17
        /*004a*/ 	.short	(.L_19 - .L_18)
.L_18:
        /*004c*/ 	.word	0x00000000
        /*0050*/ 	.short	0x0000
        /*0052*/ 	.short	0x0000
        /*0054*/ 	.byte	0x00, 0xf5, 0x21, 0x00


	//----- nvinfo : EIATTR_SPARSE_MMA_MASK
	.align		4
.L_19:
        /*0058*/ 	.byte	0x03, 0x50
        /*005a*/ 	.short	0x0000


	//----- nvinfo : EIATTR_MAXREG_COUNT
	.align		4
        /*005c*/ 	.byte	0x03, 0x1b
        /*005e*/ 	.short	0x00ff


	//----- nvinfo : EIATTR_MERCURY_ISA_VERSION
	.align		4
        /*0060*/ 	.byte	0x03, 0x5f
        /*0062*/ 	.short	0x0101


	//----- nvinfo : EIATTR_VRC_CTA_INIT_COUNT
	.align		4
        /*0064*/ 	.byte	0x02, 0x4a
	.zero		1
	.zero		1


	//----- nvinfo : EIATTR_EXIT_INSTR_OFFSETS
	.align		4
        /*0068*/ 	.byte	0x04, 0x1c
        /*006a*/ 	.short	(.L_21 - .L_20)


	//   ....[0]....
.L_20:
        /*006c*/ 	.word	0x00000070


	//   ....[1]....
        /*0070*/ 	.word	0x00000330


	//----- nvinfo : EIATTR_CRS_STACK_SIZE
	.align		4
.L_21:
        /*0074*/ 	.byte	0x04, 0x1e
        /*0076*/ 	.short	(.L_23 - .L_22)
.L_22:
        /*0078*/ 	.word	0x00000000


	//----- nvinfo : EIATTR_CBANK_PARAM_SIZE
	.align		4
.L_23:
        /*007c*/ 	.byte	0x03, 0x19
        /*007e*/ 	.short	0x0024


	//----- nvinfo : EIATTR_PARAM_CBANK
	.align		4
        /*0080*/ 	.byte	0x04, 0x0a
        /*0082*/ 	.short	(.L_25 - .L_24)
	.align		4
.L_24:
        /*0084*/ 	.word	index@(.nv.constant0._Z10mse_kernelPKfPfS0_S1_j)
        /*0088*/ 	.short	0x0380
        /*008a*/ 	.short	0x0024


	//----- nvinfo : EIATTR_SW_WAR
	.align		4
.L_25:
        /*008c*/ 	.byte	0x04, 0x36
        /*008e*/ 	.short	(.L_27 - .L_26)
.L_26:
        /*0090*/ 	.word	0x00000008
.L_27:


//--------------------- .nv.callgraph             --------------------------
	.section	.nv.callgraph,"",@"SHT_CUDA_CALLGRAPH"
	.align	4
	.sectionentsize	8
	.align		4
        /*0000*/ 	.word	0x00000000
	.align		4
        /*0004*/ 	.word	0xffffffff
	.align		4
        /*0008*/ 	.word	0x00000000
	.align		4
        /*000c*/ 	.word	0xfffffffe
	.align		4
        /*0010*/ 	.word	0x00000000
	.align		4
        /*0014*/ 	.word	0xfffffffd
	.align		4
        /*0018*/ 	.word	0x00000000
	.align		4
        /*001c*/ 	.word	0xfffffffc


//--------------------- .text._Z10mse_kernelPKfPfS0_S1_j --------------------------
	.section	.text._Z10mse_kernelPKfPfS0_S1_j,"ax",@progbits
	.align	128
        .global         _Z10mse_kernelPKfPfS0_S1_j
        .type           _Z10mse_kernelPKfPfS0_S1_j,@function
        .size           _Z10mse_kernelPKfPfS0_S1_j,(.L_x_16 - _Z10mse_kernelPKfPfS0_S1_j)
        .other          _Z10mse_kernelPKfPfS0_S1_j,@"STO_CUDA_ENTRY STV_DEFAULT"
_Z10mse_kernelPKfPfS0_S1_j:
.text._Z10mse_kernelPKfPfS0_S1_j:
[----:B------:R-:W-:Y:S01]  /*0000*/  LDC R1, c[0x0][0x37c] ;  /* 0x0000df00ff017b82 */ /* 0x000fe20000000800 */
[----:B------:R-:W0:Y:S07]  /*0010*/  S2R R3, SR_TID.X ;  /* 0x0000000000037919 */ /* 0x000e2e0000002100 */
[----:B------:R-:W0:Y:S01]  /*0020*/  S2UR UR4, SR_CTAID.X ;  /* 0x00000000000479c3 */ /* 0x000e220000002500 */
[----:B------:R-:W1:Y:S07]  /*0030*/  LDCU UR6, c[0x0][0x3a0] ;  /* 0x00007400ff0677ac */ /* 0x000e6e0008000800 */
[----:B------:R-:W0:Y:S02]  /*0040*/  LDC R2, c[0x0][0x360] ;  /* 0x0000d800ff027b82 */ /* 0x000e240000000800 */
[----:B0-----:R-:W-:-:S05]  /*0050*/  IMAD R2, R2, UR4, R3 ;  /* 0x0000000402027c24 */ /* 0x001fca000f8e0203 */
[----:B-1----:R-:W-:-:S13]  /*0060*/  ISETP.GE.U32.AND P0, PT, R2, UR6, PT ;  /* 0x0000000602007c0c */ /* 0x002fda000bf06070 */
[----:B------:R-:W-:Y:S05]  /*0070*/  @P0 EXIT ;  /* 0x000000000000094d */ /* 0x000fea0003800000 */
[----:B------:R-:W0:Y:S01]  /*0080*/  LDC.64 R8, c[0x0][0x390] ;  /* 0x0000e400ff087b82 */ /* 0x000e220000000a00 */
[----:B------:R-:W1:Y:S07]  /*0090*/  LDCU.64 UR4, c[0x0][0x358] ;  /* 0x00006b00ff0477ac */ /* 0x000e6e0008000a00 */
[----:B------:R-:W2:Y:S01]  /*00a0*/  LDC.64 R6, c[0x0][0x380] ;  /* 0x0000e000ff067b82 */ /* 0x000ea20000000a00 */
[----:B0-----:R-:W-:-:S06]  /*00b0*/  IMAD.WIDE R8, R2, 0x4, R8 ;  /* 0x0000000402087825 */ /* 0x001fcc00078e0208 */
[----:B-1----:R-:W3:Y:S01]  /*00c0*/  LDG.E.CONSTANT R9, desc[UR4][R8.64] ;  /* 0x0000000408097981 */ /* 0x002ee2000c1e9900 */
[----:B--2---:R-:W-:-:S05]  /*00d0*/  IMAD.WIDE R6, R2, 0x4, R6 ;  /* 0x0000000402067825 */ /* 0x004fca00078e0206 */
[----:B------:R-:W3:Y:S01]  /*00e0*/  LDG.E.CONSTANT R4, desc[UR4][R6.64] ;  /* 0x0000000406047981 */ /* 0x000ee2000c1e9900 */
[----:B------:R-:W-:-:S04]  /*00f0*/  I2FP.F32.U32 R3, UR6 ;  /* 0x0000000600037c45 */ /* 0x000fc80008201000 */
[----:B------:R-:W0:Y:S01]  /*0100*/  MUFU.RCP R10, R3 ;  /* 0x00000003000a7308 */ /* 0x000e220000001000 */
[----:B------:R-:W-:Y:S01]  /*0110*/  BSSY.RECONVERGENT B0, `(.L_x_0) ;  /* 0x000000d000007945 */ /* 0x000fe20003800200 */
[----:B0-----:R-:W-:-:S04]  /*0120*/  FFMA R5, -R3, R10, 1 ;  /* 0x3f80000003057423 */ /* 0x001fc8000000010a */
[----:B------:R-:W-:Y:S01]  /*0130*/  FFMA R5, R10, R5, R10 ;  /* 0x000000050a057223 */ /* 0x000fe2000000000a */
[----:B---3--:R-:W-:-:S04]  /*0140*/  FADD R4, R4, -R9 ;  /* 0x8000000904047221 */ /* 0x008fc80000000000 */
[----:B------:R-:W-:-:S04]  /*0150*/  FADD R0, R4, R4 ;  /* 0x0000000404007221 */ /* 0x000fc80000000000 */
[----:B------:R-:W0:Y:S01]  /*0160*/  FCHK P0, R0, R3 ;  /* 0x0000000300007302 */ /* 0x000e220000000000 */
[----:B------:R-:W-:-:S04]  /*0170*/  FFMA R10, R0, R5, RZ ;  /* 0x00000005000a7223 */ /* 0x000fc800000000ff */
[----:B------:R-:W-:-:S04]  /*0180*/  FFMA R11, -R3, R10, R0 ;  /* 0x0000000a030b7223 */ /* 0x000fc80000000100 */
[----:B------:R-:W-:Y:S01]  /*0190*/  FFMA R5, R5, R11, R10 ;  /* 0x0000000b05057223 */ /* 0x000fe2000000000a */
[----:B0-----:R-:W-:Y:S06]  /*01a0*/  @!P0 BRA `(.L_x_1) ;  /* 0x00000000000c8947 */ /* 0x001fec0003800000 */
[----:B------:R-:W-:-:S07]  /*01b0*/  MOV R6, 0x1d0 ;  /* 0x000001d000067802 */ /* 0x000fce0000000f00 */
[----:B------:R-:W-:Y:S05]  /*01c0*/  CALL.REL.NOINC `($__internal_0_$__cuda_sm3x_div_rn_noftz_f32_slowpath) ;  /* 0x00000000005c7944 */ /* 0x000fea0003c00000 */
[----:B------:R-:W-:-:S07]  /*01d0*/  IMAD.MOV.U32 R5, RZ, RZ, R0 ;  /* 0x000000ffff057224 */ /* 0x000fce00078e0000 */
.L_x_1:
[----:B------:R-:W-:Y:S05]  /*01e0*/  BSYNC.RECONVERGENT B0 ;  /* 0x0000000000007941 */ /* 0x000fea0003800200 */
.L_x_0:
[----:B------:R-:W0:Y:S01]  /*01f0*/  LDC.64 R6, c[0x0][0x388] ;  /* 0x0000e200ff067b82 */ /* 0x000e220000000a00 */
[----:B------:R-:W1:Y:S01]  /*0200*/  MUFU.RCP R0, R3 ;  /* 0x0000000300007308 */ /* 0x000e620000001000 */
[----:B------:R-:W-:Y:S01]  /*0210*/  FMUL R4, R4, R4 ;  /* 0x0000000404047220 */ /* 0x000fe20000400000 */
[----:B------:R-:W-:Y:S06]  /*0220*/  BSSY.RECONVERGENT B0, `(.L_x_2) ;  /* 0x000000e000007945 */ /* 0x000fec0003800200 */
[----:B------:R-:W2:Y:S01]  /*0230*/  FCHK P0, R4, R3 ;  /* 0x0000000304007302 */ /* 0x000ea20000000000 */
[----:B-1----:R-:W-:-:S04]  /*0240*/  FFMA R9, -R3, R0, 1 ;  /* 0x3f80000003097423 */ /* 0x002fc80000000100 */
[----:B------:R-:W-:Y:S01]  /*0250*/  FFMA R0, R0, R9, R0 ;  /* 0x0000000900007223 */ /* 0x000fe20000000000 */
[----:B0-----:R-:W-:-:S04]  /*0260*/  IMAD.WIDE R6, R2, 0x4, R6 ;  /* 0x0000000402067825 */ /* 0x001fc800078e0206 */
[----:B------:R-:W-:Y:S01]  /*0270*/  FFMA R9, R0, R4, RZ ;  /* 0x0000000400097223 */ /* 0x000fe200000000ff */
[----:B------:R0:W-:Y:S03]  /*0280*/  STG.E desc[UR4][R6.64], R5 ;  /* 0x0000000506007986 */ /* 0x0001e6000c101904 */
[----:B------:R-:W-:-:S04]  /*0290*/  FFMA R2, -R3, R9, R4 ;  /* 0x0000000903027223 */ /* 0x000fc80000000104 */
[----:B------:R-:W-:Y:S01]  /*02a0*/  FFMA R9, R0, R2, R9 ;  /* 0x0000000200097223 */ /* 0x000fe20000000009 */
[----:B--2---:R-:W-:Y:S06]  /*02b0*/  @!P0 BRA `(.L_x_3) ;  /* 0x0000000000108947 */ /* 0x004fec0003800000 */
[----:B------:R-:W-:Y:S01]  /*02c0*/  IMAD.MOV.U32 R0, RZ, RZ, R4 ;  /* 0x000000ffff007224 */ /* 0x000fe200078e0004 */
[----:B0-----:R-:W-:-:S07]  /*02d0*/  MOV R6, 0x2f0 ;  /* 0x000002f000067802 */ /* 0x001fce0000000f00 */
[----:B------:R-:W-:Y:S05]  /*02e0*/  CALL.REL.NOINC `($__internal_0_$__cuda_sm3x_div_rn_noftz_f32_slowpath) ;  /* 0x0000000000147944 */ /* 0x000fea0003c00000 */
[----:B------:R-:W-:-:S07]  /*02f0*/  IMAD.MOV.U32 R9, RZ, RZ, R0 ;  /* 0x000000ffff097224 */ /* 0x000fce00078e0000 */
.L_x_3:
[----:B------:R-:W-:Y:S05]  /*0300*/  BSYNC.RECONVERGENT B0 ;  /* 0x0000000000007941 */ /* 0x000fea0003800200 */
.L_x_2:
[----:B------:R-:W1:Y:S02]  /*0310*/  LDC.64 R2, c[0x0][0x398] ;  /* 0x0000e600ff027b82 */ /* 0x000e640000000a00 */
[----:B-1----:R-:W-:Y:S01]  /*0320*/  REDG.E.ADD.F32.FTZ.RN.STRONG.GPU desc[UR4][R2.64], R9 ;  /* 0x00000009020079a6 */ /* 0x002fe2000c12f304 */
[----:B------:R-:W-:Y:S05]  /*0330*/  EXIT ;  /* 0x000000000000794d */ /* 0x000fea0003800000 */
        .weak           $__internal_0_$__cuda_sm3x_div_rn_noftz_f32_slowpath
        .type           $__internal_0_$__cuda_sm3x_div_rn_noftz_f32_slowpath,@function
        .size           $__internal_0_$__cuda_sm3x_div_rn_noftz_f32_slowpath,(.L_x_16 - $__internal_0_$__cuda_sm3x_div_rn_noftz_f32_slowpath)
$__internal_0_$__cuda_sm3x_div_rn_noftz_f32_slowpath:
[--C-:B------:R-:W-:Y:S01]  /*0340*/  SHF.R.U32.HI R7, RZ, 0x17, R3.reuse ;  /* 0x00000017ff077819 */ /* 0x100fe20000011603 */
[----:B------:R-:W-:Y:S01]  /*0350*/  BSSY.RECONVERGENT B1, `(.L_x_4) ;  /* 0x0000063000017945 */ /* 0x000fe20003800200 */
[----:B------:R-:W-:Y:S02]  /*0360*/  SHF.R.U32.HI R5, RZ, 0x17, R0 ;  /* 0x00000017ff057819 */ /* 0x000fe40000011600 */
[----:B------:R-:W-:Y:S02]  /*0370*/  LOP3.LUT R12, R7, 0xff, RZ, 0xc0, !PT ;  /* 0x000000ff070c7812 */ /* 0x000fe400078ec0ff */
[----:B------:R-:W-:Y:S01]  /*0380*/  LOP3.LUT R10, R5, 0xff, RZ, 0xc0, !PT ;  /* 0x000000ff050a7812 */ /* 0x000fe200078ec0ff */
[----:B------:R-:W-:Y:S02]  /*0390*/  IMAD.MOV.U32 R5, RZ, RZ, R3 ;  /* 0x000000ffff057224 */ /* 0x000fe400078e0003 */
[----:B------:R-:W-:Y:S02]  /*03a0*/  VIADD R9, R12, 0xffffffff ;  /* 0xffffffff0c097836 */ /* 0x000fe40000000000 */
[----:B------:R-:W-:-:S03]  /*03b0*/  VIADD R8, R10, 0xffffffff ;  /* 0xffffffff0a087836 */ /* 0x000fc60000000000 */
[----:B------:R-:W-:-:S04]  /*03c0*/  ISETP.GT.U32.AND P0, PT, R9, 0xfd, PT ;  /* 0x000000fd0900780c */ /* 0x000fc80003f04070 */
[----:B------:R-:W-:-:S13]  /*03d0*/  ISETP.GT.U32.OR P0, PT, R8, 0xfd, P0 ;  /* 0x000000fd0800780c */ /* 0x000fda0000704470 */
[----:B------:R-:W-:Y:S01]  /*03e0*/  @!P0 IMAD.MOV.U32 R7, RZ, RZ, RZ ;  /* 0x000000ffff078224 */ /* 0x000fe200078e00ff */
[----:B------:R-:W-:Y:S06]  /*03f0*/  @!P0 BRA `(.L_x_5) ;  /* 0x00000000005c8947 */ /* 0x000fec0003800000 */
[----:B------:R-:W-:Y:S02]  /*0400*/  FSETP.GTU.FTZ.AND P0, PT, |R0|, +INF , PT ;  /* 0x7f8000000000780b */ /* 0x000fe40003f1c200 */
[----:B------:R-:W-:-:S04]  /*0410*/  FSETP.GTU.FTZ.AND P1, PT, |R3|, +INF , PT ;  /* 0x7f8000000300780b */ /* 0x000fc80003f3c200 */
[----:B------:R-:W-:-:S13]  /*0420*/  PLOP3.LUT P0, PT, P0, P1, PT, 0xf8, 0x8f ;  /* 0x00000000008f781c */ /* 0x000fda0000703f70 */
[----:B------:R-:W-:Y:S05]  /*0430*/  @P0 BRA `(.L_x_6) ;  /* 0x00000004004c0947 */ /* 0x000fea0003800000 */
[----:B------:R-:W-:-:S13]  /*0440*/  LOP3.LUT P0, RZ, R5, 0x7fffffff, R0, 0xc8, !PT ;  /* 0x7fffffff05ff7812 */ /* 0x000fda000780c800 */
[----:B------:R-:W-:Y:S05]  /*0450*/  @!P0 BRA `(.L_x_7) ;  /* 0x00000004003c8947 */ /* 0x000fea0003800000 */
[C---:B------:R-:W-:Y:S02]  /*0460*/  FSETP.NEU.FTZ.AND P2, PT, |R0|.reuse, +INF , PT ;  /* 0x7f8000000000780b */ /* 0x040fe40003f5d200 */
[----:B------:R-:W-:Y:S02]  /*0470*/  FSETP.NEU.FTZ.AND P1, PT, |R3|, +INF , PT ;  /* 0x7f8000000300780b */ /* 0x000fe40003f3d200 */
[----:B------:R-:W-:-:S11]  /*0480*/  FSETP.NEU.FTZ.AND P0, PT, |R0|, +INF , PT ;  /* 0x7f8000000000780b */ /* 0x000fd60003f1d200 */
[----:B------:R-:W-:Y:S05]  /*0490*/  @!P1 BRA !P2, `(.L_x_7) ;  /* 0x00000004002c9947 */ /* 0x000fea0005000000 */
[----:B------:R-:W-:-:S04]  /*04a0*/  LOP3.LUT P2, RZ, R0, 0x7fffffff, RZ, 0xc0, !PT ;  /* 0x7fffffff00ff7812 */ /* 0x000fc8000784c0ff */
[----:B------:R-:W-:-:S13]  /*04b0*/  PLOP3.LUT P1, PT, P1, P2, PT, 0x2f, 0xf2 ;  /* 0x0000000000f2781c */ /* 0x000fda0000f24577 */
[----:B------:R-:W-:Y:S05]  /*04c0*/  @P1 BRA `(.L_x_8) ;  /* 0x0000000400181947 */ /* 0x000fea0003800000 */
[----:B------:R-:W-:-:S04]  /*04d0*/  LOP3.LUT P1, RZ, R5, 0x7fffffff, RZ, 0xc0, !PT ;  /* 0x7fffffff05ff7812 */ /* 0x000fc8000782c0ff */
[----:B------:R-:W-:-:S13]  /*04e0*/  PLOP3.LUT P0, PT, P0, P1, PT, 0x2f, 0xf2 ;  /* 0x0000000000f2781c */ /* 0x000fda0000702577 */
[----:B------:R-:W-:Y:S05]  /*04f0*/  @P0 BRA `(.L_x_9) ;  /* 0x0000000400000947 */ /* 0x000fea0003800000 */
[----:B------:R-:W-:Y:S02]  /*0500*/  ISETP.GE.AND P0, PT, R8, RZ, PT ;  /* 0x000000ff0800720c */ /* 0x000fe40003f06270 */
[----:B------:R-:W-:-:S11]  /*0510*/  ISETP.GE.AND P1, PT, R9, RZ, PT ;  /* 0x000000ff0900720c */ /* 0x000fd60003f26270 */
[----:B------:R-:W-:Y:S02]  /*0520*/  @P0 IMAD.MOV.U32 R7, RZ, RZ, RZ ;  /* 0x000000ffff070224 */ /* 0x000fe400078e00ff */
[----:B------:R-:W-:Y:S01]  /*0530*/  @!P0 FFMA R0, R0, 1.84467440737095516160e+19, RZ ;  /* 0x5f80000000008823 */ /* 0x000fe200000000ff */
[----:B------:R-:W-:Y:S02]  /*0540*/  @!P0 IMAD.MOV.U32 R7, RZ, RZ, -0x40 ;  /* 0xffffffc0ff078424 */ /* 0x000fe400078e00ff */
[----:B------:R-:W-:Y:S02]  /*0550*/  @!P1 FFMA R5, R3, 1.84467440737095516160e+19, RZ ;  /* 0x5f80000003059823 */ /* 0x000fe400000000ff */
[----:B------:R-:W-:-:S07]  /*0560*/  @!P1 VIADD R7, R7, 0x40 ;  /* 0x0000004007079836 */ /* 0x000fce0000000000 */
.L_x_5:
[----:B------:R-:W-:Y:S01]  /*0570*/  LEA R8, R12, 0xc0800000, 0x17 ;  /* 0xc08000000c087811 */ /* 0x000fe200078eb8ff */
[----:B------:R-:W-:Y:S04]  /*0580*/  BSSY.RECONVERGENT B2, `(.L_x_10) ;  /* 0x0000036000027945 */ /* 0x000fe80003800200 */
[----:B------:R-:W-:Y:S02]  /*0590*/  IMAD.IADD R8, R5, 0x1, -R8 ;  /* 0x0000000105087824 */ /* 0x000fe400078e0a08 */
[----:B------:R-:W-:Y:S02]  /*05a0*/  VIADD R5, R10, 0xffffff81 ;  /* 0xffffff810a057836 */ /* 0x000fe40000000000 */
[----:B------:R0:W1:Y:S01]  /*05b0*/  MUFU.RCP R9, R8 ;  /* 0x0000000800097308 */ /* 0x0000620000001000 */
[----:B------:R-:W-:Y:S01]  /*05c0*/  FADD.FTZ R11, -R8, -RZ ;  /* 0x800000ff080b7221 */ /* 0x000fe20000010100 */
[C---:B------:R-:W-:Y:S01]  /*05d0*/  IMAD R0, R5.reuse, -0x800000, R0 ;  /* 0xff80000005007824 */ /* 0x040fe200078e0200 */
[----:B0-----:R-:W-:-:S05]  /*05e0*/  IADD3 R8, PT, PT, R5, 0x7f, -R12 ;  /* 0x0000007f05087810 */ /* 0x001fca0007ffe80c */
[----:B------:R-:W-:Y:S02]  /*05f0*/  IMAD.IADD R8, R8, 0x1, R7 ;  /* 0x0000000108087824 */ /* 0x000fe400078e0207 */
[----:B-1----:R-:W-:-:S04]  /*0600*/  FFMA R10, R9, R11, 1 ;  /* 0x3f800000090a7423 */ /* 0x002fc8000000000b */
[----:B------:R-:W-:-:S04]  /*0610*/  FFMA R14, R9, R10, R9 ;  /* 0x0000000a090e7223 */ /* 0x000fc80000000009 */
[----:B------:R-:W-:-:S04]  /*0620*/  FFMA R9, R0, R14, RZ ;  /* 0x0000000e00097223 */ /* 0x000fc800000000ff */
[----:B------:R-:W-:-:S04]  /*0630*/  FFMA R10, R11, R9, R0 ;  /* 0x000000090b0a7223 */ /* 0x000fc80000000000 */
[----:B------:R-:W-:-:S04]  /*0640*/  FFMA R9, R14, R10, R9 ;  /* 0x0000000a0e097223 */ /* 0x000fc80000000009 */
[----:B------:R-:W-:-:S04]  /*0650*/  FFMA R10, R11, R9, R0 ;  /* 0x000000090b0a7223 */ /* 0x000fc80000000000 */
[----:B------:R-:W-:-:S05]  /*0660*/  FFMA R0, R14, R10, R9 ;  /* 0x0000000a0e007223 */ /* 0x000fca0000000009 */
[----:B------:R-:W-:-:S04]  /*0670*/  SHF.R.U32.HI R5, RZ, 0x17, R0 ;  /* 0x00000017ff057819 */ /* 0x000fc80000011600 */
[----:B------:R-:W-:-:S05]  /*0680*/  LOP3.LUT R5, R5, 0xff, RZ, 0xc0, !PT ;  /* 0x000000ff05057812 */ /* 0x000fca00078ec0ff */
[----:B------:R-:W-:-:S04]  /*0690*/  IMAD.IADD R11, R5, 0x1, R8 ;  /* 0x00000001050b7824 */ /* 0x000fc800078e0208 */
[----:B------:R-:W-:-:S05]  /*06a0*/  VIADD R5, R11, 0xffffffff ;  /* 0xffffffff0b057836 */ /* 0x000fca0000000000 */
[----:B------:R-:W-:-:S13]  /*06b0*/  ISETP.GE.U32.AND P0, PT, R5, 0xfe, PT ;  /* 0x000000fe0500780c */ /* 0x000fda0003f06070 */
[----:B------:R-:W-:Y:S05]  /*06c0*/  @!P0 BRA `(.L_x_11) ;  /* 0x0000000000808947 */ /* 0x000fea0003800000 */
[----:B------:R-:W-:-:S13]  /*06d0*/  ISETP.GT.AND P0, PT, R11, 0xfe, PT ;  /* 0x000000fe0b00780c */ /* 0x000fda0003f04270 */
[----:B------:R-:W-:Y:S05]  /*06e0*/  @P0 BRA `(.L_x_12) ;  /* 0x00000000006c0947 */ /* 0x000fea0003800000 */
[----:B------:R-:W-:-:S13]  /*06f0*/  ISETP.GE.AND P0, PT, R11, 0x1, PT ;  /* 0x000000010b00780c */ /* 0x000fda0003f06270 */
[----:B------:R-:W-:Y:S05]  /*0700*/  @P0 BRA `(.L_x_13) ;  /* 0x0000000000740947 */ /* 0x000fea0003800000 */
[----:B------:R-:W-:Y:S02]  /*0710*/  ISETP.GE.AND P0, PT, R11, -0x18, PT ;  /* 0xffffffe80b00780c */ /* 0x000fe40003f06270 */
[----:B------:R-:W-:-:S11]  /*0720*/  LOP3.LUT R0, R0, 0x80000000, RZ, 0xc0, !PT ;  /* 0x8000000000007812 */ /* 0x000fd600078ec0ff */
[----:B------:R-:W-:Y:S05]  /*0730*/  @!P0 BRA `(.L_x_13) ;  /* 0x0000000000688947 */ /* 0x000fea0003800000 */
[CCC-:B------:R-:W-:Y:S01]  /*0740*/  FFMA.RZ R5, R14.reuse, R10.reuse, R9.reuse ;  /* 0x0000000a0e057223 */ /* 0x1c0fe2000000c009 */
[CCC-:B------:R-:W-:Y:S01]  /*0750*/  FFMA.RM R8, R14.reuse, R10.reuse, R9.reuse ;  /* 0x0000000a0e087223 */ /* 0x1c0fe20000004009 */
[C---:B------:R-:W-:Y:S02]  /*0760*/  ISETP.NE.AND P2, PT, R11.reuse, RZ, PT ;  /* 0x000000ff0b00720c */ /* 0x040fe40003f45270 */
[----:B------:R-:W-:Y:S02]  /*0770*/  ISETP.NE.AND P1, PT, R11, RZ, PT ;  /* 0x000000ff0b00720c */ /* 0x000fe40003f25270 */
[----:B------:R-:W-:Y:S01]  /*0780*/  LOP3.LUT R7, R5, 0x7fffff, RZ, 0xc0, !PT ;  /* 0x007fffff05077812 */ /* 0x000fe200078ec0ff */
[----:B------:R-:W-:Y:S01]  /*0790*/  FFMA.RP R5, R14, R10, R9 ;  /* 0x0000000a0e057223 */ /* 0x000fe20000008009 */
[----:B------:R-:W-:Y:S02]  /*07a0*/  VIADD R10, R11, 0x20 ;  /* 0x000000200b0a7836 */ /* 0x000fe40000000000 */
[----:B------:R-:W-:Y:S01]  /*07b0*/  LOP3.LUT R7, R7, 0x800000, RZ, 0xfc, !PT ;  /* 0x0080000007077812 */ /* 0x000fe200078efcff */
[----:B------:R-:W-:Y:S01]  /*07c0*/  IMAD.MOV R9, RZ, RZ, -R11 ;  /* 0x000000ffff097224 */ /* 0x000fe200078e0a0b */
[----:B------:R-:W-:-:S02]  /*07d0*/  FSETP.NEU.FTZ.AND P0, PT, R5, R8, PT ;  /* 0x000000080500720b */ /* 0x000fc40003f1d000 */
[----:B------:R-:W-:Y:S02]  /*07e0*/  SHF.L.U32 R10, R7, R10, RZ ;  /* 0x0000000a070a7219 */ /* 0x000fe400000006ff */
[----:B------:R-:W-:Y:S02]  /*07f0*/  SEL R8, R9, RZ, P2 ;  /* 0x000000ff09087207 */ /* 0x000fe40001000000 */
[----:B------:R-:W-:Y:S02]  /*0800*/  ISETP.NE.AND P1, PT, R10, RZ, P1 ;  /* 0x000000ff0a00720c */ /* 0x000fe40000f25270 */
[----:B------:R-:W-:Y:S02]  /*0810*/  SHF.R.U32.HI R8, RZ, R8, R7 ;  /* 0x00000008ff087219 */ /* 0x000fe40000011607 */
[----:B------:R-:W-:Y:S02]  /*0820*/  PLOP3.LUT P0, PT, P0, P1, PT, 0xf8, 0x8f ;  /* 0x00000000008f781c */ /* 0x000fe40000703f70 */
[----:B------:R-:W-:-:S02]  /*0830*/  SHF.R.U32.HI R10, RZ, 0x1, R8 ;  /* 0x00000001ff0a7819 */ /* 0x000fc40000011608 */
[----:B------:R-:W-:-:S04]  /*0840*/  SEL R5, RZ, 0x1, !P0 ;  /* 0x00000001ff057807 */ /* 0x000fc80004000000 */
[----:B------:R-:W-:-:S04]  /*0850*/  LOP3.LUT R5, R5, 0x1, R10, 0xf8, !PT ;  /* 0x0000000105057812 */ /* 0x000fc800078ef80a */
[----:B------:R-:W-:-:S05]  /*0860*/  LOP3.LUT R5, R5, R8, RZ, 0xc0, !PT ;  /* 0x0000000805057212 */ /* 0x000fca00078ec0ff */
[----:B------:R-:W-:-:S05]  /*0870*/  IMAD.IADD R5, R10, 0x1, R5 ;  /* 0x000000010a057824 */ /* 0x000fca00078e0205 */
[----:B------:R-:W-:Y:S01]  /*0880*/  LOP3.LUT R0, R5, R0, RZ, 0xfc, !PT ;  /* 0x0000000005007212 */ /* 0x000fe200078efcff */
[----:B------:R-:W-:Y:S06]  /*0890*/  BRA `(.L_x_13) ;  /* 0x0000000000107947 */ /* 0x000fec0003800000 */
.L_x_12:
[----:B------:R-:W-:-:S04]  /*08a0*/  LOP3.LUT R0, R0, 0x80000000, RZ, 0xc0, !PT ;  /* 0x8000000000007812 */ /* 0x000fc800078ec0ff */
[----:B------:R-:W-:Y:S01]  /*08b0*/  LOP3.LUT R0, R0, 0x7f800000, RZ, 0xfc, !PT ;  /* 0x7f80000000007812 */ /* 0x000fe200078efcff */
[----:B------:R-:W-:Y:S06]  /*08c0*/  BRA `(.L_x_13) ;  /* 0x0000000000047947 */ /* 0x000fec0003800000 */
.L_x_11:
[----:B------:R-:W-:-:S07]  /*08d0*/  IMAD R0, R8, 0x800000, R0 ;  /* 0x0080000008007824 */ /* 0x000fce00078e0200 */
.L_x_13:
[----:B------:R-:W-:Y:S05]  /*08e0*/  BSYNC.RECONVERGENT B2 ;  /* 0x0000000000027941 */ /* 0x000fea0003800200 */
.L_x_10:
[----:B------:R-:W-:Y:S05]  /*08f0*/  BRA `(.L_x_14) ;  /* 0x0000000000207947 */ /* 0x000fea0003800000 */
.L_x_9:
[----:B------:R-:W-:-:S04]  /*0900*/  LOP3.LUT R0, R5, 0x80000000, R0, 0x48, !PT ;  /* 0x8000000005007812 */ /* 0x000fc800078e4800 */
[----:B------:R-:W-:Y:S01]  /*0910*/  LOP3.LUT R0, R0, 0x7f800000, RZ, 0xfc, !PT ;  /* 0x7f80000000007812 */ /* 0x000fe200078efcff */
[----:B------:R-:W-:Y:S06]  /*0920*/  BRA `(.L_x_14) ;  /* 0x0000000000147947 */ /* 0x000fec0003800000 */
.L_x_8:
[----:B------:R-:W-:Y:S01]  /*0930*/  LOP3.LUT R0, R5, 0x80000000, R0, 0x48, !PT ;  /* 0x8000000005007812 */ /* 0x000fe200078e4800 */
[----:B------:R-:W-:Y:S06]  /*0940*/  BRA `(.L_x_14) ;  /* 0x00000000000c7947 */ /* 0x000fec0003800000 */
.L_x_7:
[----:B------:R-:W0:Y:S01]  /*0950*/  MUFU.RSQ R0, -QNAN ;  /* 0xffc0000000007908 */ /* 0x000e220000001400 */
[----:B------:R-:W-:Y:S05]  /*0960*/  BRA `(.L_x_14) ;  /* 0x0000000000047947 */ /* 0x000fea0003800000 */
.L_x_6:
[----:B------:R-:W-:-:S07]  /*0970*/  FADD.FTZ R0, R0, R3 ;  /* 0x0000000300007221 */ /* 0x000fce0000010000 */
.L_x_14:
[----:B------:R-:W-:Y:S05]  /*0980*/  BSYNC.RECONVERGENT B1 ;  /* 0x0000000000017941 */ /* 0x000fea0003800200 */
.L_x_4:
[----:B------:R-:W-:-:S04]  /*0990*/  IMAD.MOV.U32 R7, RZ, RZ, 0x0 ;  /* 0x00000000ff077424 */ /* 0x000fc800078e00ff */
[----:B0-----:R-:W-:Y:S05]  /*09a0*/  RET.REL.NODEC R6 `(_Z10mse_kernelPKfPfS0_S1_j) ;  /* 0xfffffff406947950 */ /* 0x001fea0003c3ffff */
.L_x_15:
[----:B------:R-:W-:-:S00]  /*09b0*/  BRA `(.L_x_15) ;  /* 0xfffffffc00fc7947 */ /* 0x000fc0000383ffff */
[----:B------:R-:W-:-:S00]  /*09c0*/  NOP ;  /* 0x0000000000007918 */ /* 0x000fc00000000000 */
        /* <DEDUP_REMOVED lines=11> */
.L_x_16:


//--------------------- .nv.shared.reserved.0     --------------------------
	.section	.nv.shared.reserved.0,"aw",@nobits
	.weak		__nv_reservedSMEM_offset_0_alias
	.size		__nv_reservedSMEM_offset_0_alias, 0, 64
	.other		__nv_reservedSMEM_offset_0_alias,@"STO_CUDA_RESERVED_SHARED STV_DEFAULT"
__nv_reservedSMEM_offset_0_alias:
	.zero		0
	.zero		64


//--------------------- .nv.constant0._Z10mse_kernelPKfPfS0_S1_j --------------------------
	.section	.nv.constant0._Z10mse_kernelPKfPfS0_S1_j,"a",@progbits
	.sectionflags	@""
	.align	4
.nv.constant0._Z10mse_kernelPKfPfS0_S1_j:
	.zero		932


//--------------------- SYMBOLS --------------------------

	.type		.nv.reservedSmem.offset0,@object
	.size		.nv.reservedSmem.offset0,0x4
